//
// Generated by NVIDIA NVVM Compiler
//
// Compiler Build ID: CL-36424714
// Cuda compilation tools, release 13.0, V13.0.88
// Based on NVVM 20.0.0
//

.version 9.0
.target sm_100
.address_size 64

	// .globl	_Z7addNumsiiPi
.extern .func  (.param .b32 func_retval0) vprintf
(
	.param .b64 vprintf_param_0,
	.param .b64 vprintf_param_1
)
;
.global .align 1 .b8 $str[51] = {65, 100, 100, 101, 100, 32, 116, 104, 101, 32, 110, 117, 109, 98, 101, 114, 115, 32, 105, 110, 32, 116, 104, 105, 115, 32, 102, 117, 110, 99, 116, 105, 111, 110, 32, 105, 110, 115, 105, 100, 101, 32, 116, 104, 101, 32, 71, 80, 85, 10};

.visible .entry _Z7addNumsiiPi(
	.param .u32 _Z7addNumsiiPi_param_0,
	.param .u32 _Z7addNumsiiPi_param_1,
	.param .u64 .ptr .align 1 _Z7addNumsiiPi_param_2
)
{
	.reg .b32 	%r<6>;
	.reg .b64 	%rd<5>;

	ld.param.u32 	%r1, [_Z7addNumsiiPi_param_0];
	ld.param.u32 	%r2, [_Z7addNumsiiPi_param_1];
	ld.param.u64 	%rd1, [_Z7addNumsiiPi_param_2];
	cvta.to.global.u64 	%rd2, %rd1;
	add.s32 	%r3, %r2, %r1;
	st.global.u32 	[%rd2], %r3;
	mov.u64 	%rd3, $str;
	cvta.global.u64 	%rd4, %rd3;
	{ // callseq 0, 0
	.param .b64 param0;
	st.param.b64 	[param0], %rd4;
	.param .b64 param1;
	st.param.b64 	[param1], 0;
	.param .b32 retval0;
	call.uni (retval0), 
	vprintf, 
	(
	param0, 
	param1
	);
	ld.param.b32 	%r4, [retval0];
	} // callseq 0
	ret;

}


// ===== COMPILED SASS (sm_100) =====

	.target	sm_100

	.elftype	@"ET_EXEC"


//--------------------- .note.nv.tkinfo           --------------------------
	.section	.note.nv.tkinfo,"",@"SHT_NOTE"
	.sectionflags	@"SHF_NOTE_NV_TKINFO"
	.tkinfo
        /*0018*/ 	.word	0x00000002
        /*0030*/ 	.string	""
        /*0030*/ 	.string	"ptxas"
        /*0030*/ 	.string	"Cuda compilation tools, release 13.0, V13.0.88"
        /*0030*/ 	.string	"Build cuda_13.0.r13.0/compiler.36424714_0"
        /*0030*/ 	.string	"-arch sm_100 -m 64 "



//--------------------- .note.nv.cuinfo           --------------------------
	.section	.note.nv.cuinfo,"",@"SHT_NOTE"
	.sectionflags	@"SHF_NOTE_NV_CUINFO"
        /*0018*/ 	.short	0x0002
        /*001a*/ 	.short	0x0064
        /*001c*/ 	.short	0x0082
	.zero		2


//--------------------- .nv.info                  --------------------------
	.section	.nv.info,"",@"SHT_CUDA_INFO"
	.align	4


	//----- nvinfo : EIATTR_REGCOUNT
	.align		4
        /*0000*/ 	.byte	0x04, 0x2f
        /*0002*/ 	.short	(.L_2 - .L_1)
	.align		4
.L_1:
        /*0004*/ 	.word	index@(_Z7addNumsiiPi)
        /*0008*/ 	.word	0x00000018


	//----- nvinfo : EIATTR_FRAME_SIZE
	.align		4
.L_2:
        /*000c*/ 	.byte	0x04, 0x11
        /*000e*/ 	.short	(.L_4 - .L_3)
	.align		4
.L_3:
        /*0010*/ 	.word	index@(_Z7addNumsiiPi)
        /*0014*/ 	.word	0x00000000


	//----- nvinfo : EIATTR_MIN_STACK_SIZE
	.align		4
.L_4:
        /*0018*/ 	.byte	0x04, 0x12
        /*001a*/ 	.short	(.L_6 - .L_5)
	.align		4
.L_5:
        /*001c*/ 	.word	index@(_Z7addNumsiiPi)
        /*0020*/ 	.word	0x00000000
.L_6:


//--------------------- .nv.compat                --------------------------
	.section	.nv.compat,"",@"SHT_CUDA_COMPAT_INFO"
	.align	4
        /*0000*/ 	.byte	0x02, 0x09, 0x00, 0x00, 0x02, 0x02, 0x01, 0x00, 0x02, 0x05, 0x05, 0x00, 0x03, 0x07, 0x01, 0x01
        /*0010*/ 	.byte	0x02, 0x03, 0x00, 0x00, 0x02, 0x06, 0x01, 0x00, 0x04, 0x0b, 0x08, 0x00, 0x09, 0x00, 0x00, 0x00
        /*0020*/ 	.byte	0x00, 0x00, 0x00, 0x00


//--------------------- .nv.info._Z7addNumsiiPi   --------------------------
	.section	.nv.info._Z7addNumsiiPi,"",@"SHT_CUDA_INFO"
	.sectionflags	@""
	.align	4


	//----- nvinfo : EIATTR_CUDA_API_VERSION
	.align		4
        /*0000*/ 	.byte	0x04, 0x37
        /*0002*/ 	.short	(.L_8 - .L_7)
.L_7:
        /*0004*/ 	.word	0x00000082


	//----- nvinfo : EIATTR_KPARAM_INFO
	.align		4
.L_8:
        /*0008*/ 	.byte	0x04, 0x17
        /*000a*/ 	.short	(.L_10 - .L_9)
.L_9:
        /*000c*/ 	.word	0x00000000
        /*0010*/ 	.short	0x0002
        /*0012*/ 	.short	0x0008
        /*0014*/ 	.byte	0x00, 0xf5, 0x21, 0x00


	//----- nvinfo : EIATTR_KPARAM_INFO
	.align		4
.L_10:
        /*0018*/ 	.byte	0x04, 0x17
        /*001a*/ 	.short	(.L_12 - .L_11)
.L_11:
        /*001c*/ 	.word	0x00000000
        /*0020*/ 	.short	0x0001
        /*0022*/ 	.short	0x0004
        /*0024*/ 	.byte	0x00, 0xf0, 0x11, 0x00


	//----- nvinfo : EIATTR_KPARAM_INFO
	.align		4
.L_12:
        /*0028*/ 	.byte	0x04, 0x17
        /*002a*/ 	.short	(.L_14 - .L_13)
.L_13:
        /*002c*/ 	.word	0x00000000
        /*0030*/ 	.short	0x0000
        /*0032*/ 	.short	0x0000
        /*0034*/ 	.byte	0x00, 0xf0, 0x11, 0x00


	//----- nvinfo : EIATTR_SPARSE_MMA_MASK
	.align		4
.L_14:
        /*0038*/ 	.byte	0x03, 0x50
        /*003a*/ 	.short	0x0000


	//----- nvinfo : EIATTR_MAXREG_COUNT
	.align		4
        /*003c*/ 	.byte	0x03, 0x1b
        /*003e*/ 	.short	0x00ff


	//----- nvinfo : EIATTR_EXTERNS
	.align		4
        /*0040*/ 	.byte	0x04, 0x0f
        /*0042*/ 	.short	(.L_16 - .L_15)


	//   ....[0]....
	.align		4
.L_15:
        /*0044*/ 	.word	index@(vprintf)


	//----- nvinfo : EIATTR_MERCURY_ISA_VERSION
	.align		4
.L_16:
        /*0048*/ 	.byte	0x03, 0x5f
        /*004a*/ 	.short	0x0101


	//----- nvinfo : EIATTR_VRC_CTA_INIT_COUNT
	.align		4
        /*004c*/ 	.byte	0x02, 0x4a
	.zero		1
	.zero		1


	//----- nvinfo : EIATTR_SYSCALL_OFFSETS
	.align		4
        /*0050*/ 	.byte	0x04, 0x46
        /*0052*/ 	.short	(.L_18 - .L_17)


	//   ....[0]....
.L_17:
        /*0054*/ 	.word	0x000000d0


	//----- nvinfo : EIATTR_EXIT_INSTR_OFFSETS
	.align		4
.L_18:
        /*0058*/ 	.byte	0x04, 0x1c
        /*005a*/ 	.short	(.L_20 - .L_19)


	//   ....[0]....
.L_19:
        /*005c*/ 	.word	0x000000e0


	//----- nvinfo : EIATTR_CBANK_PARAM_SIZE
	.align		4
.L_20:
        /*0060*/ 	.byte	0x03, 0x19
        /*0062*/ 	.short	0x0010


	//----- nvinfo : EIATTR_PARAM_CBANK
	.align		4
        /*0064*/ 	.byte	0x04, 0x0a
        /*0066*/ 	.short	(.L_22 - .L_21)
	.align		4
.L_21:
        /*0068*/ 	.word	index@(.nv.constant0._Z7addNumsiiPi)
        /*006c*/ 	.short	0x0380
        /*006e*/ 	.short	0x0010


	//----- nvinfo : EIATTR_SW_WAR
	.align		4
.L_22:
        /*0070*/ 	.byte	0x04, 0x36
        /*0072*/ 	.short	(.L_24 - .L_23)
.L_23:
        /*0074*/ 	.word	0x00000008
.L_24:


//--------------------- .nv.callgraph             --------------------------
	.section	.nv.callgraph,"",@"SHT_CUDA_CALLGRAPH"
	.align	4
	.sectionentsize	8
	.align		4
        /*0000*/ 	.word	0x00000000
	.align		4
        /*0004*/ 	.word	0xffffffff
	.align		4
        /*0008*/ 	.word	index@(_Z7addNumsiiPi)
	.align		4
        /*000c*/ 	.word	index@(vprintf)
	.align		4
        /*0010*/ 	.word	0x00000000
	.align		4
        /*0014*/ 	.word	0xfffffffe
	.align		4
        /*0018*/ 	.word	0x00000000
	.align		4
        /*001c*/ 	.word	0xfffffffd
	.align		4
        /*0020*/ 	.word	0x00000000
	.align		4
        /*0024*/ 	.word	0xfffffffc


//--------------------- .nv.constant4             --------------------------
	.section	.nv.constant4,"a",@progbits
	.align	8
	.align		8
.nv.constant4:
        /*0000*/ 	.dword	vprintf
	.align		8
        /*0008*/ 	.dword	$str


//--------------------- .text._Z7addNumsiiPi      --------------------------
	.section	.text._Z7addNumsiiPi,"ax",@progbits
	.align	128
        .global         _Z7addNumsiiPi
        .type           _Z7addNumsiiPi,@function
        .size           _Z7addNumsiiPi,(.L_x_2 - _Z7addNumsiiPi)
        .other          _Z7addNumsiiPi,@"STO_CUDA_ENTRY STV_DEFAULT"
_Z7addNumsiiPi:
.text._Z7addNumsiiPi:
[----:B------:R-:W0:Y:S08]  /*0000*/  LDC R1, c[0x0][0x37c] ;  /* 0x0000df00ff017b82 */ /* 0x000e300000000800 */
[----:B------:R-:W1:Y:S01]  /*0010*/  LDC.64 R4, c[0x0][0x380] ;  /* 0x0000e000ff047b82 */ /* 0x000e620000000a00 */
[----:B------:R-:W2:Y:S01]  /*0020*/  LDCU.64 UR4, c[0x0][0x358] ;  /* 0x00006b00ff0477ac */ /* 0x000ea20008000a00 */
[----:B------:R-:W-:-:S02]  /*0030*/  MOV R8, 0x0 ;  /* 0x0000000000087802 */ /* 0x000fc40000000f00 */
[----:B------:R-:W-:Y:S01]  /*0040*/  CS2R R6, SRZ ;  /* 0x0000000000067805 */ /* 0x000fe2000001ff00 */
[----:B------:R-:W3:Y:S03]  /*0050*/  LDCU.64 UR6, c[0x4][0x8] ;  /* 0x01000100ff0677ac */ /* 0x000ee60008000a00 */
[----:B------:R-:W2:Y:S08]  /*0060*/  LDC.64 R2, c[0x0][0x388] ;  /* 0x0000e200ff027b82 */ /* 0x000eb00000000a00 */
[----:B------:R-:W4:Y:S01]  /*0070*/  LDC.64 R8, c[0x4][R8] ;  /* 0x0100000008087b82 */ /* 0x000f220000000a00 */
[----:B-1----:R-:W-:-:S02]  /*0080*/  IMAD.IADD R0, R5, 0x1, R4 ;  /* 0x0000000105007824 */ /* 0x002fc400078e0204 */
[----:B---3--:R-:W-:Y:S02]  /*0090*/  IMAD.U32 R4, RZ, RZ, UR6 ;  /* 0x00000006ff047e24 */ /* 0x008fe4000f8e00ff */
[----:B------:R-:W-:Y:S01]  /*00a0*/  IMAD.U32 R5, RZ, RZ, UR7 ;  /* 0x00000007ff057e24 */ /* 0x000fe2000f8e00ff */
[----:B0-2---:R1:W-:Y:S06]  /*00b0*/  STG.E desc[UR4][R2.64], R0 ;  /* 0x0000000002007986 */ /* 0x0053ec000c101904 */
[----:B------:R-:W-:-:S07]  /*00c0*/  LEPC R20, `(.L_x_0) ;  /* 0x000000001014794e */ /* 0x000fce0000000000 */
[----:B-1--4-:R-:W-:Y:S05]  /*00d0*/  CALL.ABS.NOINC R8 ;  /* 0x0000000008007343 */ /* 0x012fea0003c00000 */
.L_x_0:
[----:B------:R-:W-:Y:S05]  /*00e0*/  EXIT ;  /* 0x000000000000794d */ /* 0x000fea0003800000 */
.L_x_1:
[----:B------:R-:W-:-:S00]  /*00f0*/  BRA `(.L_x_1) ;  /* 0xfffffffc00fc7947 */ /* 0x000fc0000383ffff */
[----:B------:R-:W-:-:S00]  /*0100*/  NOP ;  /* 0x0000000000007918 */ /* 0x000fc00000000000 */
[----:B------:R-:W-:-:S00]  /*0110*/  NOP ;  /* 0x0000000000007918 */ /* 0x000fc00000000000 */
[----:B------:R-:W-:-:S00]  /*0120*/  NOP ;  /* 0x0000000000007918 */ /* 0x000fc00000000000 */
[----:B------:R-:W-:-:S00]  /*0130*/  NOP ;  /* 0x0000000000007918 */ /* 0x000fc00000000000 */
[----:B------:R-:W-:-:S00]  /*0140*/  NOP ;  /* 0x0000000000007918 */ /* 0x000fc00000000000 */
[----:B------:R-:W-:-:S00]  /*0150*/  NOP ;  /* 0x0000000000007918 */ /* 0x000fc00000000000 */
[----:B------:R-:W-:-:S00]  /*0160*/  NOP ;  /* 0x0000000000007918 */ /* 0x000fc00000000000 */
[----:B------:R-:W-:-:S00]  /*0170*/  NOP ;  /* 0x0000000000007918 */ /* 0x000fc00000000000 */
.L_x_2:


//--------------------- .nv.global.init           --------------------------
	.section	.nv.global.init,"aw",@progbits
.nv.global.init:
	.type		$str,@object
	.size		$str,(.L_0 - $str)
$str:
        /*0000*/ 	.byte	0x41, 0x64, 0x64, 0x65, 0x64, 0x20, 0x74, 0x68, 0x65, 0x20, 0x6e, 0x75, 0x6d, 0x62, 0x65, 0x72
        /*0010*/ 	.byte	0x73, 0x20, 0x69, 0x6e, 0x20, 0x74, 0x68, 0x69, 0x73, 0x20, 0x66, 0x75, 0x6e, 0x63, 0x74, 0x69
        /*0020*/ 	.byte	0x6f, 0x6e, 0x20, 0x69, 0x6e, 0x73, 0x69, 0x64, 0x65, 0x20, 0x74, 0x68, 0x65, 0x20, 0x47, 0x50
        /*0030*/ 	.byte	0x55, 0x0a, 0x00
.L_0:


//--------------------- .nv.shared.reserved.0     --------------------------
	.section	.nv.shared.reserved.0,"aw",@nobits
	.weak		__nv_reservedSMEM_offset_0_alias
	.size		__nv_reservedSMEM_offset_0_alias, 0, 64
	.other		__nv_reservedSMEM_offset_0_alias,@"STO_CUDA_RESERVED_SHARED STV_DEFAULT"
__nv_reservedSMEM_offset_0_alias:
	.zero		0
	.zero		64


//--------------------- .nv.constant0._Z7addNumsiiPi --------------------------
	.section	.nv.constant0._Z7addNumsiiPi,"a",@progbits
	.sectionflags	@""
	.align	4
.nv.constant0._Z7addNumsiiPi:
	.zero		912


//--------------------- SYMBOLS --------------------------

	.type		.nv.reservedSmem.offset0,@object
	.size		.nv.reservedSmem.offset0,0x4
	.type		vprintf,@function
